//
// Generated by NVIDIA NVVM Compiler
//
// Compiler Build ID: CL-36424714
// Cuda compilation tools, release 13.0, V13.0.88
// Based on NVVM 20.0.0
//

.version 9.0
.target sm_100
.address_size 64

	// .globl	_Z19arith_bctogr_kernelPfS_S_i

.visible .entry _Z19arith_bctogr_kernelPfS_S_i(
	.param .u64 .ptr .align 1 _Z19arith_bctogr_kernelPfS_S_i_param_0,
	.param .u64 .ptr .align 1 _Z19arith_bctogr_kernelPfS_S_i_param_1,
	.param .u64 .ptr .align 1 _Z19arith_bctogr_kernelPfS_S_i_param_2,
	.param .u32 _Z19arith_bctogr_kernelPfS_S_i_param_3
)
{
	.reg .pred 	%p<2>;
	.reg .b32 	%r<10>;
	.reg .b32 	%f<26>;
	.reg .b64 	%rd<11>;

	ld.param.u64 	%rd1, [_Z19arith_bctogr_kernelPfS_S_i_param_0];
	ld.param.u64 	%rd2, [_Z19arith_bctogr_kernelPfS_S_i_param_1];
	ld.param.u64 	%rd3, [_Z19arith_bctogr_kernelPfS_S_i_param_2];
	ld.param.u32 	%r2, [_Z19arith_bctogr_kernelPfS_S_i_param_3];
	mov.u32 	%r3, %ctaid.x;
	mov.u32 	%r4, %ntid.x;
	mov.u32 	%r5, %tid.x;
	mad.lo.s32 	%r1, %r3, %r4, %r5;
	setp.ge.s32 	%p1, %r1, %r2;
	@%p1 bra 	$L__BB0_2;
	cvta.to.global.u64 	%rd4, %rd1;
	cvta.to.global.u64 	%rd5, %rd2;
	cvta.to.global.u64 	%rd6, %rd3;
	mul.wide.s32 	%rd7, %r1, 4;
	add.s64 	%rd8, %rd4, %rd7;
	ld.global.f32 	%f1, [%rd8];
	fma.rn.f32 	%f2, %f1, 0f3BBB989D, 0f3F000000;
	cvt.sat.f32.f32 	%f3, %f2;
	mov.f32 	%f4, 0f4B400001;
	mov.f32 	%f5, 0f437C0000;
	fma.rm.f32 	%f6, %f3, %f5, %f4;
	add.f32 	%f7, %f6, 0fCB40007F;
	neg.f32 	%f8, %f7;
	fma.rn.f32 	%f9, %f1, 0f3FB8AA3B, %f8;
	fma.rn.f32 	%f10, %f1, 0f32A57060, %f9;
	mov.b32 	%r6, %f6;
	shl.b32 	%r7, %r6, 23;
	mov.b32 	%f11, %r7;
	ex2.approx.ftz.f32 	%f12, %f10;
	mul.f32 	%f13, %f12, %f11;
	add.s64 	%rd9, %rd5, %rd7;
	ld.global.f32 	%f14, [%rd9];
	sub.f32 	%f15, %f13, %f14;
	fma.rn.f32 	%f16, %f15, 0f3BBB989D, 0f3F000000;
	cvt.sat.f32.f32 	%f17, %f16;
	fma.rm.f32 	%f18, %f17, %f5, %f4;
	add.f32 	%f19, %f18, 0fCB40007F;
	neg.f32 	%f20, %f19;
	fma.rn.f32 	%f21, %f15, 0f3FB8AA3B, %f20;
	fma.rn.f32 	%f22, %f15, 0f32A57060, %f21;
	mov.b32 	%r8, %f18;
	shl.b32 	%r9, %r8, 23;
	mov.b32 	%f23, %r9;
	ex2.approx.ftz.f32 	%f24, %f22;
	mul.f32 	%f25, %f24, %f23;
	add.s64 	%rd10, %rd6, %rd7;
	st.global.f32 	[%rd10], %f25;
$L__BB0_2:
	ret;

}


// ===== COMPILED SASS (sm_100) =====

	.target	sm_100

	.elftype	@"ET_EXEC"


//--------------------- .note.nv.tkinfo           --------------------------
	.section	.note.nv.tkinfo,"",@"SHT_NOTE"
	.sectionflags	@"SHF_NOTE_NV_TKINFO"
	.tkinfo
        /*0018*/ 	.word	0x00000002
        /*0030*/ 	.string	""
        /*0030*/ 	.string	"ptxas"
        /*0030*/ 	.string	"Cuda compilation tools, release 13.0, V13.0.88"
        /*0030*/ 	.string	"Build cuda_13.0.r13.0/compiler.36424714_0"
        /*0030*/ 	.string	"-arch sm_100 -m 64 "



//--------------------- .note.nv.cuinfo           --------------------------
	.section	.note.nv.cuinfo,"",@"SHT_NOTE"
	.sectionflags	@"SHF_NOTE_NV_CUINFO"
        /*0018*/ 	.short	0x0002
        /*001a*/ 	.short	0x0064
        /*001c*/ 	.short	0x0082
	.zero		2


//--------------------- .nv.info                  --------------------------
	.section	.nv.info,"",@"SHT_CUDA_INFO"
	.align	4


	//----- nvinfo : EIATTR_REGCOUNT
	.align		4
        /*0000*/ 	.byte	0x04, 0x2f
        /*0002*/ 	.short	(.L_1 - .L_0)
	.align		4
.L_0:
        /*0004*/ 	.word	index@(_Z19arith_bctogr_kernelPfS_S_i)
        /*0008*/ 	.word	0x0000000e


	//----- nvinfo : EIATTR_FRAME_SIZE
	.align		4
.L_1:
        /*000c*/ 	.byte	0x04, 0x11
        /*000e*/ 	.short	(.L_3 - .L_2)
	.align		4
.L_2:
        /*0010*/ 	.word	index@(_Z19arith_bctogr_kernelPfS_S_i)
        /*0014*/ 	.word	0x00000000


	//----- nvinfo : EIATTR_MIN_STACK_SIZE
	.align		4
.L_3:
        /*0018*/ 	.byte	0x04, 0x12
        /*001a*/ 	.short	(.L_5 - .L_4)
	.align		4
.L_4:
        /*001c*/ 	.word	index@(_Z19arith_bctogr_kernelPfS_S_i)
        /*0020*/ 	.word	0x00000000
.L_5:


//--------------------- .nv.compat                --------------------------
	.section	.nv.compat,"",@"SHT_CUDA_COMPAT_INFO"
	.align	4
        /*0000*/ 	.byte	0x02, 0x09, 0x00, 0x00, 0x02, 0x02, 0x01, 0x00, 0x02, 0x05, 0x05, 0x00, 0x03, 0x07, 0x01, 0x01
        /*0010*/ 	.byte	0x02, 0x03, 0x00, 0x00, 0x02, 0x06, 0x01, 0x00, 0x04, 0x0b, 0x08, 0x00, 0x09, 0x00, 0x00, 0x00
        /*0020*/ 	.byte	0x00, 0x00, 0x00, 0x00


//--------------------- .nv.info._Z19arith_bctogr_kernelPfS_S_i --------------------------
	.section	.nv.info._Z19arith_bctogr_kernelPfS_S_i,"",@"SHT_CUDA_INFO"
	.sectionflags	@""
	.align	4


	//----- nvinfo : EIATTR_CUDA_API_VERSION
	.align		4
        /*0000*/ 	.byte	0x04, 0x37
        /*0002*/ 	.short	(.L_7 - .L_6)
.L_6:
        /*0004*/ 	.word	0x00000082


	//----- nvinfo : EIATTR_KPARAM_INFO
	.align		4
.L_7:
        /*0008*/ 	.byte	0x04, 0x17
        /*000a*/ 	.short	(.L_9 - .L_8)
.L_8:
        /*000c*/ 	.word	0x00000000
        /*0010*/ 	.short	0x0003
        /*0012*/ 	.short	0x0018
        /*0014*/ 	.byte	0x00, 0xf0, 0x11, 0x00


	//----- nvinfo : EIATTR_KPARAM_INFO
	.align		4
.L_9:
        /*0018*/ 	.byte	0x04, 0x17
        /*001a*/ 	.short	(.L_11 - .L_10)
.L_10:
        /*001c*/ 	.word	0x00000000
        /*0020*/ 	.short	0x0002
        /*0022*/ 	.short	0x0010
        /*0024*/ 	.byte	0x00, 0xf5, 0x21, 0x00


	//----- nvinfo : EIATTR_KPARAM_INFO
	.align		4
.L_11:
        /*0028*/ 	.byte	0x04, 0x17
        /*002a*/ 	.short	(.L_13 - .L_12)
.L_12:
        /*002c*/ 	.word	0x00000000
        /*0030*/ 	.short	0x0001
        /*0032*/ 	.short	0x0008
        /*0034*/ 	.byte	0x00, 0xf5, 0x21, 0x00


	//----- nvinfo : EIATTR_KPARAM_INFO
	.align		4
.L_13:
        /*0038*/ 	.byte	0x04, 0x17
        /*003a*/ 	.short	(.L_15 - .L_14)
.L_14:
        /*003c*/ 	.word	0x00000000
        /*0040*/ 	.short	0x0000
        /*0042*/ 	.short	0x0000
        /*0044*/ 	.byte	0x00, 0xf5, 0x21, 0x00


	//----- nvinfo : EIATTR_SPARSE_MMA_MASK
	.align		4
.L_15:
        /*0048*/ 	.byte	0x03, 0x50
        /*004a*/ 	.short	0x0000


	//----- nvinfo : EIATTR_MAXREG_COUNT
	.align		4
        /*004c*/ 	.byte	0x03, 0x1b
        /*004e*/ 	.short	0x00ff


	//----- nvinfo : EIATTR_MERCURY_ISA_VERSION
	.align		4
        /*0050*/ 	.byte	0x03, 0x5f
        /*0052*/ 	.short	0x0101


	//----- nvinfo : EIATTR_VRC_CTA_INIT_COUNT
	.align		4
        /*0054*/ 	.byte	0x02, 0x4a
	.zero		1
	.zero		1


	//----- nvinfo : EIATTR_EXIT_INSTR_OFFSETS
	.align		4
        /*0058*/ 	.byte	0x04, 0x1c
        /*005a*/ 	.short	(.L_17 - .L_16)


	//   ....[0]....
.L_16:
        /*005c*/ 	.word	0x00000070


	//   ....[1]....
        /*0060*/ 	.word	0x00000240


	//----- nvinfo : EIATTR_CBANK_PARAM_SIZE
	.align		4
.L_17:
        /*0064*/ 	.byte	0x03, 0x19
        /*0066*/ 	.short	0x001c


	//----- nvinfo : EIATTR_PARAM_CBANK
	.align		4
        /*0068*/ 	.byte	0x04, 0x0a
        /*006a*/ 	.short	(.L_19 - .L_18)
	.align		4
.L_18:
        /*006c*/ 	.word	index@(.nv.constant0._Z19arith_bctogr_kernelPfS_S_i)
        /*0070*/ 	.short	0x0380
        /*0072*/ 	.short	0x001c


	//----- nvinfo : EIATTR_SW_WAR
	.align		4
.L_19:
        /*0074*/ 	.byte	0x04, 0x36
        /*0076*/ 	.short	(.L_21 - .L_20)
.L_20:
        /*0078*/ 	.word	0x00000008
.L_21:


//--------------------- .nv.callgraph             --------------------------
	.section	.nv.callgraph,"",@"SHT_CUDA_CALLGRAPH"
	.align	4
	.sectionentsize	8
	.align		4
        /*0000*/ 	.word	0x00000000
	.align		4
        /*0004*/ 	.word	0xffffffff
	.align		4
        /*0008*/ 	.word	0x00000000
	.align		4
        /*000c*/ 	.word	0xfffffffe
	.align		4
        /*0010*/ 	.word	0x00000000
	.align		4
        /*0014*/ 	.word	0xfffffffd
	.align		4
        /*0018*/ 	.word	0x00000000
	.align		4
        /*001c*/ 	.word	0xfffffffc


//--------------------- .text._Z19arith_bctogr_kernelPfS_S_i --------------------------
	.section	.text._Z19arith_bctogr_kernelPfS_S_i,"ax",@progbits
	.align	128
        .global         _Z19arith_bctogr_kernelPfS_S_i
        .type           _Z19arith_bctogr_kernelPfS_S_i,@function
        .size           _Z19arith_bctogr_kernelPfS_S_i,(.L_x_1 - _Z19arith_bctogr_kernelPfS_S_i)
        .other          _Z19arith_bctogr_kernelPfS_S_i,@"STO_CUDA_ENTRY STV_DEFAULT"
_Z19arith_bctogr_kernelPfS_S_i:
.text._Z19arith_bctogr_kernelPfS_S_i:
[----:B------:R-:W-:Y:S01]  /*0000*/  LDC R1, c[0x0][0x37c] ;  /* 0x0000df00ff017b82 */ /* 0x000fe20000000800 */
[----:B------:R-:W0:Y:S07]  /*0010*/  S2R R3, SR_TID.X ;  /* 0x0000000000037919 */ /* 0x000e2e0000002100 */
[----:B------:R-:W0:Y:S01]  /*0020*/  S2UR UR4, SR_CTAID.X ;  /* 0x00000000000479c3 */ /* 0x000e220000002500 */
[----:B------:R-:W1:Y:S07]  /*0030*/  LDCU UR5, c[0x0][0x398] ;  /* 0x00007300ff0577ac */ /* 0x000e6e0008000800 */
[----:B------:R-:W0:Y:S02]  /*0040*/  LDC R0, c[0x0][0x360] ;  /* 0x0000d800ff007b82 */ /* 0x000e240000000800 */
[----:B0-----:R-:W-:-:S05]  /*0050*/  IMAD R0, R0, UR4, R3 ;  /* 0x0000000400007c24 */ /* 0x001fca000f8e0203 */
[----:B-1----:R-:W-:-:S13]  /*0060*/  ISETP.GE.AND P0, PT, R0, UR5, PT ;  /* 0x0000000500007c0c */ /* 0x002fda000bf06270 */
[----:B------:R-:W-:Y:S05]  /*0070*/  @P0 EXIT ;  /* 0x000000000000094d */ /* 0x000fea0003800000 */
[----:B------:R-:W0:Y:S01]  /*0080*/  LDC.64 R2, c[0x0][0x380] ;  /* 0x0000e000ff027b82 */ /* 0x000e220000000a00 */
[----:B------:R-:W1:Y:S07]  /*0090*/  LDCU.64 UR4, c[0x0][0x358] ;  /* 0x00006b00ff0477ac */ /* 0x000e6e0008000a00 */
[----:B------:R-:W2:Y:S01]  /*00a0*/  LDC.64 R4, c[0x0][0x388] ;  /* 0x0000e200ff047b82 */ /* 0x000ea20000000a00 */
[----:B0-----:R-:W-:-:S06]  /*00b0*/  IMAD.WIDE R2, R0, 0x4, R2 ;  /* 0x0000000400027825 */ /* 0x001fcc00078e0202 */
[----:B-1----:R-:W3:Y:S01]  /*00c0*/  LDG.E R2, desc[UR4][R2.64] ;  /* 0x0000000402027981 */ /* 0x002ee2000c1e1900 */
[----:B--2---:R-:W-:-:S06]  /*00d0*/  IMAD.WIDE R4, R0, 0x4, R4 ;  /* 0x0000000400047825 */ /* 0x004fcc00078e0204 */
[----:B------:R-:W2:Y:S01]  /*00e0*/  LDG.E R5, desc[UR4][R4.64] ;  /* 0x0000000404057981 */ /* 0x000ea2000c1e1900 */
[----:B------:R-:W-:Y:S01]  /*00f0*/  HFMA2 R9, -RZ, RZ, 0.96630859375, -0.0022525787353515625 ;  /* 0x3bbb989dff097431 */ /* 0x000fe200000001ff */
[----:B------:R-:W-:-:S04]  /*0100*/  MOV R11, 0x437c0000 ;  /* 0x437c0000000b7802 */ /* 0x000fc80000000f00 */
[----:B---3--:R-:W-:-:S04]  /*0110*/  FFMA.SAT R6, R2, R9, 0.5 ;  /* 0x3f00000002067423 */ /* 0x008fc80000002009 */
[----:B------:R-:W-:-:S04]  /*0120*/  FFMA.RM R6, R6, R11, 12582913 ;  /* 0x4b40000106067423 */ /* 0x000fc8000000400b */
[C---:B------:R-:W-:Y:S01]  /*0130*/  FADD R7, R6.reuse, -12583039 ;  /* 0xcb40007f06077421 */ /* 0x040fe20000000000 */
[----:B------:R-:W-:-:S03]  /*0140*/  SHF.L.U32 R6, R6, 0x17, RZ ;  /* 0x0000001706067819 */ /* 0x000fc600000006ff */
[----:B------:R-:W-:-:S04]  /*0150*/  FFMA R7, R2, 1.4426950216293334961, -R7 ;  /* 0x3fb8aa3b02077823 */ /* 0x000fc80000000807 */
[----:B------:R-:W-:-:S06]  /*0160*/  FFMA R7, R2, 1.925963033500011079e-08, R7 ;  /* 0x32a5706002077823 */ /* 0x000fcc0000000007 */
[----:B------:R-:W2:Y:S02]  /*0170*/  MUFU.EX2 R7, R7 ;  /* 0x0000000700077308 */ /* 0x000ea40000000800 */
[----:B--2---:R-:W-:-:S04]  /*0180*/  FFMA R6, R6, R7, -R5 ;  /* 0x0000000706067223 */ /* 0x004fc80000000805 */
[----:B------:R-:W-:-:S04]  /*0190*/  FFMA.SAT R2, R6, R9, 0.5 ;  /* 0x3f00000006027423 */ /* 0x000fc80000002009 */
[----:B------:R-:W-:Y:S02]  /*01a0*/  FFMA.RM R4, R2, R11, 12582913 ;  /* 0x4b40000102047423 */ /* 0x000fe4000000400b */
[----:B------:R-:W0:Y:S02]  /*01b0*/  LDC.64 R2, c[0x0][0x390] ;  /* 0x0000e400ff027b82 */ /* 0x000e240000000a00 */
[C---:B------:R-:W-:Y:S01]  /*01c0*/  FADD R5, R4.reuse, -12583039 ;  /* 0xcb40007f04057421 */ /* 0x040fe20000000000 */
[----:B------:R-:W-:-:S03]  /*01d0*/  SHF.L.U32 R4, R4, 0x17, RZ ;  /* 0x0000001704047819 */ /* 0x000fc600000006ff */
[----:B------:R-:W-:-:S04]  /*01e0*/  FFMA R5, R6, 1.4426950216293334961, -R5 ;  /* 0x3fb8aa3b06057823 */ /* 0x000fc80000000805 */
[----:B------:R-:W-:-:S06]  /*01f0*/  FFMA R5, R6, 1.925963033500011079e-08, R5 ;  /* 0x32a5706006057823 */ /* 0x000fcc0000000005 */
[----:B------:R-:W1:Y:S01]  /*0200*/  MUFU.EX2 R5, R5 ;  /* 0x0000000500057308 */ /* 0x000e620000000800 */
[----:B0-----:R-:W-:-:S04]  /*0210*/  IMAD.WIDE R2, R0, 0x4, R2 ;  /* 0x0000000400027825 */ /* 0x001fc800078e0202 */
[----:B-1----:R-:W-:-:S05]  /*0220*/  FMUL R7, R4, R5 ;  /* 0x0000000504077220 */ /* 0x002fca0000400000 */
[----:B------:R-:W-:Y:S01]  /*0230*/  STG.E desc[UR4][R2.64], R7 ;  /* 0x0000000702007986 */ /* 0x000fe2000c101904 */
[----:B------:R-:W-:Y:S05]  /*0240*/  EXIT ;  /* 0x000000000000794d */ /* 0x000fea0003800000 */
.L_x_0:
[----:B------:R-:W-:-:S00]  /*0250*/  BRA `(.L_x_0) ;  /* 0xfffffffc00fc7947 */ /* 0x000fc0000383ffff */
[----:B------:R-:W-:-:S00]  /*0260*/  NOP ;  /* 0x0000000000007918 */ /* 0x000fc00000000000 */
        /* <DEDUP_REMOVED lines=9> */
.L_x_1:


//--------------------- .nv.shared.reserved.0     --------------------------
	.section	.nv.shared.reserved.0,"aw",@nobits
	.weak		__nv_reservedSMEM_offset_0_alias
	.size		__nv_reservedSMEM_offset_0_alias, 0, 64
	.other		__nv_reservedSMEM_offset_0_alias,@"STO_CUDA_RESERVED_SHARED STV_DEFAULT"
__nv_reservedSMEM_offset_0_alias:
	.zero		0
	.zero		64


//--------------------- .nv.constant0._Z19arith_bctogr_kernelPfS_S_i --------------------------
	.section	.nv.constant0._Z19arith_bctogr_kernelPfS_S_i,"a",@progbits
	.sectionflags	@""
	.align	4
.nv.constant0._Z19arith_bctogr_kernelPfS_S_i:
	.zero		924


//--------------------- SYMBOLS --------------------------

	.type		.nv.reservedSmem.offset0,@object
	.size		.nv.reservedSmem.offset0,0x4
